	.headerflags	@"EF_CUDA_TEXMODE_UNIFIED EF_CUDA_64BIT_ADDRESS EF_CUDA_ACCELERATORS EF_CUDA_SM90 EF_CUDA_VIRTUAL_SM(EF_CUDA_SM90)"
	.elftype	@"ET_EXEC"


//--------------------- .nv.info                  --------------------------
	.section	.nv.info,"",@"SHT_CUDA_INFO"
	.align	4


	//----- nvinfo : EIATTR_REGCOUNT
	.align		4
        /*0000*/ 	.byte	0x04, 0x2f
        /*0002*/ 	.short	(.L_1 - .L_0)
	.align		4
.L_0:
        /*0004*/ 	.word	index@(triton_poi_fused_constant_pad_nd_3)
        /*0008*/ 	.word	0x0000000f


	//----- nvinfo : EIATTR_MIN_STACK_SIZE
	.align		4
.L_1:
        /*000c*/ 	.byte	0x04, 0x12
        /*000e*/ 	.short	(.L_3 - .L_2)
	.align		4
.L_2:
        /*0010*/ 	.word	index@(triton_poi_fused_constant_pad_nd_3)
        /*0014*/ 	.word	0x00000000


	//----- nvinfo : EIATTR_FRAME_SIZE
	.align		4
.L_3:
        /*0018*/ 	.byte	0x04, 0x11
        /*001a*/ 	.short	(.L_5 - .L_4)
	.align		4
.L_4:
        /*001c*/ 	.word	index@(triton_poi_fused_constant_pad_nd_3)
        /*0020*/ 	.word	0x00000000


	//----- nvinfo : EIATTR_MIN_STACK_SIZE
	.align		4
.L_5:
        /*0024*/ 	.byte	0x04, 0x12
        /*0026*/ 	.short	(.L_7 - .L_6)
	.align		4
.L_6:
        /*0028*/ 	.word	index@(triton_poi_fused_constant_pad_nd_3)
        /*002c*/ 	.word	0x00000000
.L_7:


//--------------------- .nv.info.triton_poi_fused_constant_pad_nd_3 --------------------------
	.section	.nv.info.triton_poi_fused_constant_pad_nd_3,"",@"SHT_CUDA_INFO"
	.sectionflags	@""
	.align	4


	//----- nvinfo : EIATTR_CUDA_API_VERSION
	.align		4
        /*0000*/ 	.byte	0x04, 0x37
        /*0002*/ 	.short	(.L_9 - .L_8)
.L_8:
        /*0004*/ 	.word	0x0000007c


	//----- nvinfo : EIATTR_KPARAM_INFO
	.align		4
.L_9:
        /*0008*/ 	.byte	0x04, 0x17
        /*000a*/ 	.short	(.L_11 - .L_10)
.L_10:
        /*000c*/ 	.word	0x00000000
        /*0010*/ 	.short	0x0002
        /*0012*/ 	.short	0x0010
        /*0014*/ 	.byte	0x00, 0xf0, 0x11, 0x00


	//----- nvinfo : EIATTR_KPARAM_INFO
	.align		4
.L_11:
        /*0018*/ 	.byte	0x04, 0x17
        /*001a*/ 	.short	(.L_13 - .L_12)
.L_12:
        /*001c*/ 	.word	0x00000000
        /*0020*/ 	.short	0x0001
        /*0022*/ 	.short	0x0008
        /*0024*/ 	.byte	0x00, 0xf4, 0x21, 0x00


	//----- nvinfo : EIATTR_KPARAM_INFO
	.align		4
.L_13:
        /*0028*/ 	.byte	0x04, 0x17
        /*002a*/ 	.short	(.L_15 - .L_14)
.L_14:
        /*002c*/ 	.word	0x00000000
        /*0030*/ 	.short	0x0000
        /*0032*/ 	.short	0x0000
        /*0034*/ 	.byte	0x00, 0xf4, 0x21, 0x00


	//----- nvinfo : EIATTR_SPARSE_MMA_MASK
	.align		4
.L_15:
        /*0038*/ 	.byte	0x03, 0x50
        /*003a*/ 	.short	0x0000


	//----- nvinfo : EIATTR_MAXREG_COUNT
	.align		4
        /*003c*/ 	.byte	0x03, 0x1b
        /*003e*/ 	.short	0x00ff


	//----- nvinfo : EIATTR_EXIT_INSTR_OFFSETS
	.align		4
        /*0040*/ 	.byte	0x04, 0x1c
        /*0042*/ 	.short	(.L_17 - .L_16)


	//   ....[0]....
.L_16:
        /*0044*/ 	.word	0x000003d0


	//   ....[1]....
        /*0048*/ 	.word	0x000003f0


	//----- nvinfo : EIATTR_REQNTID
	.align		4
.L_17:
        /*004c*/ 	.byte	0x04, 0x10
        /*004e*/ 	.short	(.L_19 - .L_18)
.L_18:
        /*0050*/ 	.word	0x00000080
        /*0054*/ 	.word	0x00000001
        /*0058*/ 	.word	0x00000001


	//----- nvinfo : EIATTR_CBANK_PARAM_SIZE
	.align		4
.L_19:
        /*005c*/ 	.byte	0x03, 0x19
        /*005e*/ 	.short	0x0014


	//----- nvinfo : EIATTR_PARAM_CBANK
	.align		4
        /*0060*/ 	.byte	0x04, 0x0a
        /*0062*/ 	.short	(.L_21 - .L_20)
	.align		4
.L_20:
        /*0064*/ 	.word	index@(.nv.constant0.triton_poi_fused_constant_pad_nd_3)
        /*0068*/ 	.short	0x0210
        /*006a*/ 	.short	0x0014


	//----- nvinfo : EIATTR_SW_WAR
	.align		4
.L_21:
        /*006c*/ 	.byte	0x04, 0x36
        /*006e*/ 	.short	(.L_23 - .L_22)
.L_22:
        /*0070*/ 	.word	0x00000008
.L_23:


//--------------------- .nv.callgraph             --------------------------
	.section	.nv.callgraph,"",@"SHT_CUDA_CALLGRAPH"
	.align	4
	.sectionentsize	8
	.align		4
        /*0000*/ 	.word	0x00000000
	.align		4
        /*0004*/ 	.word	0xffffffff
	.align		4
        /*0008*/ 	.word	0x00000000
	.align		4
        /*000c*/ 	.word	0xfffffffe
	.align		4
        /*0010*/ 	.word	0x00000000
	.align		4
        /*0014*/ 	.word	0xfffffffd
	.align		4
        /*0018*/ 	.word	0x00000000
	.align		4
        /*001c*/ 	.word	0xfffffffc


//--------------------- .text.triton_poi_fused_constant_pad_nd_3 --------------------------
	.section	.text.triton_poi_fused_constant_pad_nd_3,"ax",@progbits
	.align	128
        .global         triton_poi_fused_constant_pad_nd_3
        .type           triton_poi_fused_constant_pad_nd_3,@function
        .size           triton_poi_fused_constant_pad_nd_3,(.L_x_1 - triton_poi_fused_constant_pad_nd_3)
        .other          triton_poi_fused_constant_pad_nd_3,@"STO_CUDA_ENTRY STV_DEFAULT"
triton_poi_fused_constant_pad_nd_3:
.text.triton_poi_fused_constant_pad_nd_3:
[----:B------:R-:W0:Y:S02]  /*0000*/  LDC R1, c[0x0][0x28] ;  /* 0x00000a00ff017b82 */ /* 0x000e240000000800 */
[----:B------:R-:W1:Y:S01]  /*0010*/  S2R R0, SR_TID.X ;  /* 0x0000000000007919 */ /* 0x000e620000002100 */
[----:B------:R-:W-:Y:S01]  /*0020*/  ULDC.64 UR4, c[0x0][0x210] ;  /* 0x0000840000047ab9 */ /* 0x000fe20000000a00 */
[----:B------:R-:W2:Y:S01]  /*0030*/  S2R R3, SR_CTAID.X ;  /* 0x0000000000037919 */ /* 0x000ea20000002500 */
[----:B-1----:R-:W-:-:S05]  /*0040*/  IMAD.SHL.U32 R0, R0, 0x2, RZ ;  /* 0x0000000200007824 */ /* 0x002fca00078e00ff */
[----:B------:R-:W-:-:S05]  /*0050*/  LOP3.LUT R0, R0, 0xfe, RZ, 0xc0, !PT ;  /* 0x000000fe00007812 */ /* 0x000fca00078ec0ff */
[----:B--2---:R-:W-:-:S04]  /*0060*/  IMAD R0, R3, 0x100, R0 ;  /* 0x0000010003007824 */ /* 0x004fc800078e0200 */
[C---:B------:R-:W-:Y:S01]  /*0070*/  VIADD R2, R0.reuse, 0x1 ;  /* 0x0000000100027836 */ /* 0x040fe20000000000 */
[C---:B------:R-:W-:Y:S01]  /*0080*/  ISETP.GE.AND P0, PT, R0.reuse, 0x190, PT ;  /* 0x000001900000780c */ /* 0x040fe20003f06270 */
[----:B------:R-:W-:-:S04]  /*0090*/  IMAD.HI R3, R0, 0x66666667, RZ ;  /* 0x6666666700037827 */ /* 0x000fc800078e02ff */
[----:B------:R-:W-:Y:S01]  /*00a0*/  IMAD.HI R5, R2, 0x66666667, RZ ;  /* 0x6666666702057827 */ /* 0x000fe200078e02ff */
[----:B------:R-:W-:-:S04]  /*00b0*/  SHF.R.S32.HI R4, RZ, 0x1, R3 ;  /* 0x00000001ff047819 */ /* 0x000fc80000011403 */
[----:B------:R-:W-:Y:S02]  /*00c0*/  SHF.R.S32.HI R6, RZ, 0x1, R5 ;  /* 0x00000001ff067819 */ /* 0x000fe40000011405 */
[----:B------:R-:W-:Y:S02]  /*00d0*/  LEA.HI R3, R3, R4, RZ, 0x1 ;  /* 0x0000000403037211 */ /* 0x000fe400078f08ff */
[----:B------:R-:W-:-:S03]  /*00e0*/  LEA.HI R5, R5, R6, RZ, 0x1 ;  /* 0x0000000605057211 */ /* 0x000fc600078f08ff */
[----:B------:R-:W-:-:S04]  /*00f0*/  IMAD.HI R4, R3, 0x66666667, RZ ;  /* 0x6666666703047827 */ /* 0x000fc800078e02ff */
[----:B------:R-:W-:Y:S01]  /*0100*/  IMAD.HI R6, R5, 0x66666667, RZ ;  /* 0x6666666705067827 */ /* 0x000fe200078e02ff */
[----:B------:R-:W-:-:S04]  /*0110*/  SHF.R.S32.HI R7, RZ, 0x1, R4 ;  /* 0x00000001ff077819 */ /* 0x000fc80000011404 */
[----:B------:R-:W-:Y:S02]  /*0120*/  SHF.R.S32.HI R9, RZ, 0x1, R6 ;  /* 0x00000001ff097819 */ /* 0x000fe40000011406 */
[----:B------:R-:W-:Y:S01]  /*0130*/  LEA.HI R8, R4, R7, RZ, 0x1 ;  /* 0x0000000704087211 */ /* 0x000fe200078f08ff */
[----:B------:R-:W-:Y:S01]  /*0140*/  IMAD.HI R4, R0, 0x51eb851f, RZ ;  /* 0x51eb851f00047827 */ /* 0x000fe200078e02ff */
[----:B------:R-:W-:-:S03]  /*0150*/  LEA.HI R10, R6, R9, RZ, 0x1 ;  /* 0x00000009060a7211 */ /* 0x000fc600078f08ff */
[----:B------:R-:W-:-:S04]  /*0160*/  IMAD.HI R6, R2, 0x51eb851f, RZ ;  /* 0x51eb851f02067827 */ /* 0x000fc800078e02ff */
[----:B------:R-:W-:Y:S02]  /*0170*/  IMAD R8, R8, -0x5, R3 ;  /* 0xfffffffb08087824 */ /* 0x000fe400078e0203 */
[----:B------:R-:W-:Y:S01]  /*0180*/  IMAD R7, R3, -0x5, R0 ;  /* 0xfffffffb03077824 */ /* 0x000fe200078e0200 */
[----:B------:R-:W-:Y:S01]  /*0190*/  SHF.R.U32.HI R3, RZ, 0x1f, R4 ;  /* 0x0000001fff037819 */ /* 0x000fe20000011604 */
[----:B------:R-:W-:Y:S02]  /*01a0*/  IMAD R9, R5, -0x5, R2 ;  /* 0xfffffffb05097824 */ /* 0x000fe400078e0202 */
[----:B------:R-:W-:Y:S01]  /*01b0*/  IMAD R10, R10, -0x5, R5 ;  /* 0xfffffffb0a0a7824 */ /* 0x000fe200078e0205 */
[----:B------:R-:W-:Y:S02]  /*01c0*/  SHF.R.U32.HI R5, RZ, 0x1f, R6 ;  /* 0x0000001fff057819 */ /* 0x000fe40000011606 */
[----:B------:R-:W-:Y:S02]  /*01d0*/  LEA.HI R3, R4, R3, RZ, 0x1d ;  /* 0x0000000304037211 */ /* 0x000fe400078fe8ff */
[----:B------:R-:W-:-:S02]  /*01e0*/  LEA.HI R5, R6, R5, RZ, 0x1d ;  /* 0x0000000506057211 */ /* 0x000fc400078fe8ff */
[----:B------:R-:W-:Y:S01]  /*01f0*/  VIMNMX R2, R8, R7, PT ;  /* 0x0000000708027248 */ /* 0x000fe20003fe0100 */
[----:B------:R-:W-:Y:S01]  /*0200*/  IMAD.SHL.U32 R3, R3, 0x10, RZ ;  /* 0x0000001003037824 */ /* 0x000fe200078e00ff */
[----:B------:R-:W-:Y:S01]  /*0210*/  VIMNMX R4, R10, R9, PT ;  /* 0x000000090a047248 */ /* 0x000fe20003fe0100 */
[----:B------:R-:W-:Y:S01]  /*0220*/  IMAD.SHL.U32 R8, R8, 0x4, RZ ;  /* 0x0000000408087824 */ /* 0x000fe200078e00ff */
[----:B------:R-:W-:Y:S01]  /*0230*/  ISETP.GT.AND P2, PT, R2, RZ, !P0 ;  /* 0x000000ff0200720c */ /* 0x000fe20004744270 */
[----:B------:R-:W-:Y:S01]  /*0240*/  IMAD.SHL.U32 R5, R5, 0x10, RZ ;  /* 0x0000001005057824 */ /* 0x000fe200078e00ff */
[--C-:B------:R-:W-:Y:S01]  /*0250*/  SHF.R.S32.HI R11, RZ, 0x1f, R3.reuse ;  /* 0x0000001fff0b7819 */ /* 0x100fe20000011403 */
[----:B------:R-:W-:Y:S01]  /*0260*/  IMAD.SHL.U32 R10, R10, 0x4, RZ ;  /* 0x000000040a0a7824 */ /* 0x000fe200078e00ff */
[----:B------:R-:W-:Y:S02]  /*0270*/  IADD3 R12, P5, P6, R8, R7, R3 ;  /* 0x00000007080c7210 */ /* 0x000fe40007ebe003 */
[----:B------:R-:W-:-:S02]  /*0280*/  SHF.R.S32.HI R7, RZ, 0x1f, R7 ;  /* 0x0000001fff077819 */ /* 0x000fc40000011407 */
[----:B------:R-:W-:Y:S02]  /*0290*/  SHF.R.S32.HI R8, RZ, 0x1f, R8 ;  /* 0x0000001fff087819 */ /* 0x000fe40000011408 */
[--C-:B------:R-:W-:Y:S02]  /*02a0*/  IADD3 R2, P3, P4, R10, R9, R5.reuse ;  /* 0x000000090a027210 */ /* 0x100fe40007c7e005 */
[----:B------:R-:W-:Y:S02]  /*02b0*/  SHF.R.S32.HI R3, RZ, 0x1f, R5 ;  /* 0x0000001fff037819 */ /* 0x000fe40000011405 */
[----:B------:R-:W-:Y:S02]  /*02c0*/  SHF.R.S32.HI R9, RZ, 0x1f, R9 ;  /* 0x0000001fff097819 */ /* 0x000fe40000011409 */
[----:B------:R-:W-:Y:S02]  /*02d0*/  SHF.R.S32.HI R10, RZ, 0x1f, R10 ;  /* 0x0000001fff0a7819 */ /* 0x000fe4000001140a */
[----:B------:R-:W-:-:S02]  /*02e0*/  ISETP.GT.AND P1, PT, R4, RZ, !P0 ;  /* 0x000000ff0400720c */ /* 0x000fc40004724270 */
[----:B------:R-:W-:Y:S02]  /*02f0*/  IADD3.X R7, R8, R7, R11, P5, P6 ;  /* 0x0000000708077210 */ /* 0x000fe40002fec40b */
[----:B------:R-:W-:Y:S02]  /*0300*/  LEA R4, P5, R12, UR4, 0x2 ;  /* 0x000000040c047c11 */ /* 0x000fe4000f8a10ff */
[----:B------:R-:W-:Y:S02]  /*0310*/  IADD3.X R3, R10, R9, R3, P3, P4 ;  /* 0x000000090a037210 */ /* 0x000fe40001fe8403 */
[----:B------:R-:W-:Y:S02]  /*0320*/  CS2R R8, SRZ ;  /* 0x0000000000087805 */ /* 0x000fe4000001ff00 */
[----:B------:R-:W-:Y:S02]  /*0330*/  LEA R6, P3, R2, UR4, 0x2 ;  /* 0x0000000402067c11 */ /* 0x000fe4000f8610ff */
[----:B------:R-:W-:-:S02]  /*0340*/  LEA.HI.X R5, R12, UR5, R7, 0x2, P5 ;  /* 0x000000050c057c11 */ /* 0x000fc4000a8f1407 */
[----:B------:R-:W-:Y:S01]  /*0350*/  LEA.HI.X R7, R2, UR5, R3, 0x2, P3 ;  /* 0x0000000502077c11 */ /* 0x000fe200098f1403 */
[----:B------:R-:W-:Y:S01]  /*0360*/  ULDC.64 UR4, c[0x0][0x208] ;  /* 0x0000820000047ab9 */ /* 0x000fe20000000a00 */
[----:B------:R-:W1:Y:S01]  /*0370*/  LDC.64 R2, c[0x0][0x218] ;  /* 0x00008600ff027b82 */ /* 0x000e620000000a00 */
[----:B------:R-:W2:Y:S04]  /*0380*/  @P2 LDG.E R8, desc[UR4][R4.64+-0x14] ;  /* 0xffffec0404082981 */ /* 0x000ea8000c1e1900 */
[----:B------:R-:W3:Y:S01]  /*0390*/  @P1 LDG.E R9, desc[UR4][R6.64+-0x14] ;  /* 0xffffec0406091981 */ /* 0x000ee2000c1e1900 */
[----:B-1----:R-:W-:Y:S01]  /*03a0*/  IMAD.WIDE R2, R0, 0x4, R2 ;  /* 0x0000000400027825 */ /* 0x002fe200078e0202 */
[----:B--2---:R-:W-:Y:S02]  /*03b0*/  SEL R8, R8, RZ, P2 ;  /* 0x000000ff08087207 */ /* 0x004fe40001000000 */
[----:B---3--:R-:W-:Y:S01]  /*03c0*/  SEL R9, R9, RZ, P1 ;  /* 0x000000ff09097207 */ /* 0x008fe20000800000 */
[----:B------:R-:W-:Y:S06]  /*03d0*/  @P0 EXIT ;  /* 0x000000000000094d */ /* 0x000fec0003800000 */
[----:B------:R-:W-:Y:S01]  /*03e0*/  STG.E.64 desc[UR4][R2.64], R8 ;  /* 0x0000000802007986 */ /* 0x000fe2000c101b04 */
[----:B------:R-:W-:Y:S05]  /*03f0*/  EXIT ;  /* 0x000000000000794d */ /* 0x000fea0003800000 */
.L_x_0:
[----:B------:R-:W-:-:S00]  /*0400*/  BRA `(.L_x_0) ;  /* 0xfffffffc00fc7947 */ /* 0x000fc0000383ffff */
[----:B------:R-:W-:-:S00]  /*0410*/  NOP ;  /* 0x0000000000007918 */ /* 0x000fc00000000000 */
        /* <DEDUP_REMOVED lines=14> */
.L_x_1:


//--------------------- .nv.constant0.triton_poi_fused_constant_pad_nd_3 --------------------------
	.section	.nv.constant0.triton_poi_fused_constant_pad_nd_3,"a",@progbits
	.sectionflags	@""
	.align	4
.nv.constant0.triton_poi_fused_constant_pad_nd_3:
	.zero		548
